//
// Generated by NVIDIA NVVM Compiler
//
// Compiler Build ID: CL-36424714
// Cuda compilation tools, release 13.0, V13.0.88
// Based on NVVM 20.0.0
//

.version 9.0
.target sm_100
.address_size 64

	// .globl	_Z4testPi
.extern .func  (.param .b64 func_retval0) malloc
(
	.param .b64 malloc_param_0
)
;
// _ZZ9malloc_v1mE10superblock has been demoted

.visible .entry _Z4testPi(
	.param .u64 .ptr .align 1 _Z4testPi_param_0
)
{
	.reg .pred 	%p<2>;
	.reg .b32 	%r<8>;
	.reg .b64 	%rd<11>;
	// demoted variable
	.shared .align 8 .u64 _ZZ9malloc_v1mE10superblock;
	ld.param.u64 	%rd1, [_Z4testPi_param_0];
	mov.u32 	%r1, %ntid.x;
	mov.u32 	%r2, %tid.x;
	setp.ne.s32 	%p1, %r2, 0;
	@%p1 bra 	$L__BB0_2;
	mad.lo.s32 	%r3, %r1, 12, 4;
	cvt.u64.u32 	%rd2, %r3;
	{ // callseq 0, 0
	.param .b64 param0;
	st.param.b64 	[param0], %rd2;
	.param .b64 retval0;
	call.uni (retval0), 
	malloc, 
	(
	param0
	);
	ld.param.b64 	%rd3, [retval0];
	} // callseq 0
	st.shared.u64 	[_ZZ9malloc_v1mE10superblock], %rd3;
	st.u32 	[%rd3], %r1;
$L__BB0_2:
	mov.u32 	%r4, %ctaid.x;
	mad.lo.s32 	%r5, %r4, %r1, %r2;
	bar.sync 	0;
	ld.shared.u64 	%rd5, [_ZZ9malloc_v1mE10superblock];
	mul.lo.s32 	%r6, %r2, 12;
	cvt.u64.u32 	%rd6, %r6;
	add.s64 	%rd7, %rd5, %rd6;
	ld.u32 	%r7, [%rd5];
	st.u32 	[%rd7+4], %r7;
	cvta.to.global.u64 	%rd8, %rd1;
	st.u32 	[%rd7+8], %r5;
	mul.wide.s32 	%rd9, %r5, 4;
	add.s64 	%rd10, %rd8, %rd9;
	st.global.u32 	[%rd10], %r5;
	ret;

}


// ===== COMPILED SASS (sm_100) =====

	.target	sm_100

	.elftype	@"ET_EXEC"


//--------------------- .note.nv.tkinfo           --------------------------
	.section	.note.nv.tkinfo,"",@"SHT_NOTE"
	.sectionflags	@"SHF_NOTE_NV_TKINFO"
	.tkinfo
        /*0018*/ 	.word	0x00000002
        /*0030*/ 	.string	""
        /*0030*/ 	.string	"ptxas"
        /*0030*/ 	.string	"Cuda compilation tools, release 13.0, V13.0.88"
        /*0030*/ 	.string	"Build cuda_13.0.r13.0/compiler.36424714_0"
        /*0030*/ 	.string	"-arch sm_100 -m 64 "



//--------------------- .note.nv.cuinfo           --------------------------
	.section	.note.nv.cuinfo,"",@"SHT_NOTE"
	.sectionflags	@"SHF_NOTE_NV_CUINFO"
        /*0018*/ 	.short	0x0002
        /*001a*/ 	.short	0x0064
        /*001c*/ 	.short	0x0082
	.zero		2


//--------------------- .nv.info                  --------------------------
	.section	.nv.info,"",@"SHT_CUDA_INFO"
	.align	4


	//----- nvinfo : EIATTR_REGCOUNT
	.align		4
        /*0000*/ 	.byte	0x04, 0x2f
        /*0002*/ 	.short	(.L_1 - .L_0)
	.align		4
.L_0:
        /*0004*/ 	.word	index@(_Z4testPi)
        /*0008*/ 	.word	0x00000018


	//----- nvinfo : EIATTR_FRAME_SIZE
	.align		4
.L_1:
        /*000c*/ 	.byte	0x04, 0x11
        /*000e*/ 	.short	(.L_3 - .L_2)
	.align		4
.L_2:
        /*0010*/ 	.word	index@(_Z4testPi)
        /*0014*/ 	.word	0x00000000


	//----- nvinfo : EIATTR_MIN_STACK_SIZE
	.align		4
.L_3:
        /*0018*/ 	.byte	0x04, 0x12
        /*001a*/ 	.short	(.L_5 - .L_4)
	.align		4
.L_4:
        /*001c*/ 	.word	index@(_Z4testPi)
        /*0020*/ 	.word	0x00000000
.L_5:


//--------------------- .nv.compat                --------------------------
	.section	.nv.compat,"",@"SHT_CUDA_COMPAT_INFO"
	.align	4
        /*0000*/ 	.byte	0x02, 0x09, 0x00, 0x00, 0x02, 0x02, 0x01, 0x00, 0x02, 0x05, 0x05, 0x00, 0x03, 0x07, 0x01, 0x01
        /*0010*/ 	.byte	0x02, 0x03, 0x00, 0x00, 0x02, 0x06, 0x01, 0x00, 0x04, 0x0b, 0x08, 0x00, 0x09, 0x00, 0x00, 0x00
        /*0020*/ 	.byte	0x00, 0x00, 0x00, 0x00


//--------------------- .nv.info._Z4testPi        --------------------------
	.section	.nv.info._Z4testPi,"",@"SHT_CUDA_INFO"
	.sectionflags	@""
	.align	4


	//----- nvinfo : EIATTR_CUDA_API_VERSION
	.align		4
        /*0000*/ 	.byte	0x04, 0x37
        /*0002*/ 	.short	(.L_7 - .L_6)
.L_6:
        /*0004*/ 	.word	0x00000082


	//----- nvinfo : EIATTR_KPARAM_INFO
	.align		4
.L_7:
        /*0008*/ 	.byte	0x04, 0x17
        /*000a*/ 	.short	(.L_9 - .L_8)
.L_8:
        /*000c*/ 	.word	0x00000000
        /*0010*/ 	.short	0x0000
        /*0012*/ 	.short	0x0000
        /*0014*/ 	.byte	0x00, 0xf5, 0x21, 0x00


	//----- nvinfo : EIATTR_SPARSE_MMA_MASK
	.align		4
.L_9:
        /*0018*/ 	.byte	0x03, 0x50
        /*001a*/ 	.short	0x0000


	//----- nvinfo : EIATTR_MAXREG_COUNT
	.align		4
        /*001c*/ 	.byte	0x03, 0x1b
        /*001e*/ 	.short	0x00ff


	//----- nvinfo : EIATTR_NUM_BARRIERS
	.align		4
        /*0020*/ 	.byte	0x02, 0x4c
        /*0022*/ 	.byte	0x01
	.zero		1


	//----- nvinfo : EIATTR_EXTERNS
	.align		4
        /*0024*/ 	.byte	0x04, 0x0f
        /*0026*/ 	.short	(.L_11 - .L_10)


	//   ....[0]....
	.align		4
.L_10:
        /*0028*/ 	.word	index@(malloc)


	//----- nvinfo : EIATTR_MERCURY_ISA_VERSION
	.align		4
.L_11:
        /*002c*/ 	.byte	0x03, 0x5f
        /*002e*/ 	.short	0x0101


	//----- nvinfo : EIATTR_VRC_CTA_INIT_COUNT
	.align		4
        /*0030*/ 	.byte	0x02, 0x4a
	.zero		1
	.zero		1


	//----- nvinfo : EIATTR_SYSCALL_OFFSETS
	.align		4
        /*0034*/ 	.byte	0x04, 0x46
        /*0036*/ 	.short	(.L_13 - .L_12)


	//   ....[0]....
.L_12:
        /*0038*/ 	.word	0x000000c0


	//----- nvinfo : EIATTR_EXIT_INSTR_OFFSETS
	.align		4
.L_13:
        /*003c*/ 	.byte	0x04, 0x1c
        /*003e*/ 	.short	(.L_15 - .L_14)


	//   ....[0]....
.L_14:
        /*0040*/ 	.word	0x00000230


	//----- nvinfo : EIATTR_CRS_STACK_SIZE
	.align		4
.L_15:
        /*0044*/ 	.byte	0x04, 0x1e
        /*0046*/ 	.short	(.L_17 - .L_16)
.L_16:
        /*0048*/ 	.word	0x00000000


	//----- nvinfo : EIATTR_CBANK_PARAM_SIZE
	.align		4
.L_17:
        /*004c*/ 	.byte	0x03, 0x19
        /*004e*/ 	.short	0x0008


	//----- nvinfo : EIATTR_PARAM_CBANK
	.align		4
        /*0050*/ 	.byte	0x04, 0x0a
        /*0052*/ 	.short	(.L_19 - .L_18)
	.align		4
.L_18:
        /*0054*/ 	.word	index@(.nv.constant0._Z4testPi)
        /*0058*/ 	.short	0x0380
        /*005a*/ 	.short	0x0008


	//----- nvinfo : EIATTR_SW_WAR
	.align		4
.L_19:
        /*005c*/ 	.byte	0x04, 0x36
        /*005e*/ 	.short	(.L_21 - .L_20)
.L_20:
        /*0060*/ 	.word	0x00000008
.L_21:


//--------------------- .nv.callgraph             --------------------------
	.section	.nv.callgraph,"",@"SHT_CUDA_CALLGRAPH"
	.align	4
	.sectionentsize	8
	.align		4
        /*0000*/ 	.word	0x00000000
	.align		4
        /*0004*/ 	.word	0xffffffff
	.align		4
        /*0008*/ 	.word	index@(_Z4testPi)
	.align		4
        /*000c*/ 	.word	index@(malloc)
	.align		4
        /*0010*/ 	.word	0x00000000
	.align		4
        /*0014*/ 	.word	0xfffffffe
	.align		4
        /*0018*/ 	.word	0x00000000
	.align		4
        /*001c*/ 	.word	0xfffffffd
	.align		4
        /*0020*/ 	.word	0x00000000
	.align		4
        /*0024*/ 	.word	0xfffffffc


//--------------------- .nv.constant4             --------------------------
	.section	.nv.constant4,"a",@progbits
	.align	8
	.align		8
.nv.constant4:
        /*0000*/ 	.dword	malloc


//--------------------- .text._Z4testPi           --------------------------
	.section	.text._Z4testPi,"ax",@progbits
	.align	128
        .global         _Z4testPi
        .type           _Z4testPi,@function
        .size           _Z4testPi,(.L_x_3 - _Z4testPi)
        .other          _Z4testPi,@"STO_CUDA_ENTRY STV_DEFAULT"
_Z4testPi:
.text._Z4testPi:
[----:B------:R-:W0:Y:S01]  /*0000*/  LDC R1, c[0x0][0x37c] ;  /* 0x0000df00ff017b82 */ /* 0x000e220000000800 */
[----:B------:R-:W1:Y:S07]  /*0010*/  S2R R16, SR_TID.X ;  /* 0x0000000000107919 */ /* 0x000e6e0000002100 */
[----:B------:R-:W2:Y:S01]  /*0020*/  LDC R17, c[0x0][0x360] ;  /* 0x0000d800ff117b82 */ /* 0x000ea20000000800 */
[----:B------:R-:W3:Y:S01]  /*0030*/  LDCU.64 UR36, c[0x0][0x358] ;  /* 0x00006b00ff2477ac */ /* 0x000ee20008000a00 */
[----:B-1----:R-:W-:-:S13]  /*0040*/  ISETP.NE.AND P0, PT, R16, RZ, PT ;  /* 0x000000ff1000720c */ /* 0x002fda0003f05270 */
[----:B---3--:R-:W-:Y:S05]  /*0050*/  @P0 BRA `(.L_x_0) ;  /* 0x0000000000300947 */ /* 0x008fea0003800000 */
[----:B------:R-:W-:Y:S01]  /*0060*/  MOV R0, 0x0 ;  /* 0x0000000000007802 */ /* 0x000fe20000000f00 */
[----:B------:R-:W-:Y:S01]  /*0070*/  HFMA2 R4, -RZ, RZ, 0, 7.152557373046875e-07 ;  /* 0x0000000cff047431 */ /* 0x000fe200000001ff */
[----:B------:R-:W-:Y:S02]  /*0080*/  MOV R5, RZ ;  /* 0x000000ff00057202 */ /* 0x000fe40000000f00 */
[----:B------:R1:W3:Y:S02]  /*0090*/  LDC.64 R2, c[0x4][R0] ;  /* 0x0100000000027b82 */ /* 0x0002e40000000a00 */
[----:B--2---:R-:W-:-:S07]  /*00a0*/  IMAD R4, R17, R4, 0x4 ;  /* 0x0000000411047424 */ /* 0x004fce00078e0204 */
[----:B------:R-:W-:-:S07]  /*00b0*/  LEPC R20, `(.L_x_1) ;  /* 0x000000001014794e */ /* 0x000fce0000000000 */
[----:B01-3--:R-:W-:Y:S05]  /*00c0*/  CALL.ABS.NOINC R2 ;  /* 0x0000000002007343 */ /* 0x00bfea0003c00000 */
.L_x_1:
[----:B------:R-:W0:Y:S01]  /*00d0*/  S2UR UR5, SR_CgaCtaId ;  /* 0x00000000000579c3 */ /* 0x000e220000008800 */
[----:B------:R-:W-:Y:S02]  /*00e0*/  UMOV UR4, 0x400 ;  /* 0x0000040000047882 */ /* 0x000fe40000000000 */
[----:B0-----:R-:W-:-:S09]  /*00f0*/  ULEA UR4, UR5, UR4, 0x18 ;  /* 0x0000000405047291 */ /* 0x001fd2000f8ec0ff */
[----:B------:R1:W-:Y:S04]  /*0100*/  STS.64 [UR4], R4 ;  /* 0x00000004ff007988 */ /* 0x0003e80008000a04 */
[----:B------:R1:W-:Y:S02]  /*0110*/  ST.E desc[UR36][R4.64], R17 ;  /* 0x0000001104007985 */ /* 0x0003e4000c101924 */
.L_x_0:
[----:B------:R-:W2:Y:S08]  /*0120*/  S2UR UR4, SR_CTAID.X ;  /* 0x00000000000479c3 */ /* 0x000eb00000002500 */
[----:B------:R-:W3:Y:S01]  /*0130*/  LDC.64 R6, c[0x0][0x380] ;  /* 0x0000e000ff067b82 */ /* 0x000ee20000000a00 */
[----:B--2---:R-:W-:Y:S01]  /*0140*/  IMAD R9, R17, UR4, R16 ;  /* 0x0000000411097c24 */ /* 0x004fe2000f8e0210 */
[----:B------:R-:W-:Y:S06]  /*0150*/  WARPSYNC.ALL ;  /* 0x0000000000007948 */ /* 0x000fec0003800000 */
[----:B------:R-:W2:Y:S01]  /*0160*/  S2UR UR5, SR_CgaCtaId ;  /* 0x00000000000579c3 */ /* 0x000ea20000008800 */
[----:B------:R-:W-:-:S02]  /*0170*/  UMOV UR4, 0x400 ;  /* 0x0000040000047882 */ /* 0x000fc40000000000 */
[----:B--2---:R-:W-:-:S05]  /*0180*/  ULEA UR4, UR5, UR4, 0x18 ;  /* 0x0000000405047291 */ /* 0x004fca000f8ec0ff */
[----:B------:R-:W-:Y:S06]  /*0190*/  BAR.SYNC.DEFER_BLOCKING 0x0 ;  /* 0x0000000000007b1d */ /* 0x000fec0000010000 */
[----:B------:R-:W2:Y:S04]  /*01a0*/  LDS.64 R2, [UR4] ;  /* 0x00000004ff027984 */ /* 0x000ea80008000a00 */
[----:B--2---:R-:W2:Y:S01]  /*01b0*/  LD.E R11, desc[UR36][R2.64] ;  /* 0x00000024020b7980 */ /* 0x004ea2000c101900 */
[----:B-1----:R-:W-:-:S02]  /*01c0*/  IMAD R5, R16, 0xc, RZ ;  /* 0x0000000c10057824 */ /* 0x002fc400078e02ff */
[----:B---3--:R-:W-:-:S03]  /*01d0*/  IMAD.WIDE R6, R9, 0x4, R6 ;  /* 0x0000000409067825 */ /* 0x008fc600078e0206 */
[----:B------:R-:W-:-:S04]  /*01e0*/  IADD3 R4, P0, PT, R5, R2, RZ ;  /* 0x0000000205047210 */ /* 0x000fc80007f1e0ff */
[----:B------:R-:W-:-:S05]  /*01f0*/  IADD3.X R5, PT, PT, RZ, R3, RZ, P0, !PT ;  /* 0x00000003ff057210 */ /* 0x000fca00007fe4ff */
[----:B------:R-:W-:Y:S04]  /*0200*/  ST.E desc[UR36][R4.64+0x8], R9 ;  /* 0x0000080904007985 */ /* 0x000fe8000c101924 */
[----:B--2---:R-:W-:Y:S04]  /*0210*/  ST.E desc[UR36][R4.64+0x4], R11 ;  /* 0x0000040b04007985 */ /* 0x004fe8000c101924 */
[----:B------:R-:W-:Y:S01]  /*0220*/  STG.E desc[UR36][R6.64], R9 ;  /* 0x0000000906007986 */ /* 0x000fe2000c101924 */
[----:B------:R-:W-:Y:S05]  /*0230*/  EXIT ;  /* 0x000000000000794d */ /* 0x000fea0003800000 */
.L_x_2:
[----:B------:R-:W-:-:S00]  /*0240*/  BRA `(.L_x_2) ;  /* 0xfffffffc00fc7947 */ /* 0x000fc0000383ffff */
[----:B------:R-:W-:-:S00]  /*0250*/  NOP ;  /* 0x0000000000007918 */ /* 0x000fc00000000000 */
        /* <DEDUP_REMOVED lines=10> */
.L_x_3:


//--------------------- .nv.shared._Z4testPi      --------------------------
	.section	.nv.shared._Z4testPi,"aw",@nobits
	.sectionflags	@""
	.align	8
.nv.shared._Z4testPi:
	.zero		1032


//--------------------- .nv.shared.reserved.0     --------------------------
	.section	.nv.shared.reserved.0,"aw",@nobits
	.weak		__nv_reservedSMEM_offset_0_alias
	.size		__nv_reservedSMEM_offset_0_alias, 0, 64
	.other		__nv_reservedSMEM_offset_0_alias,@"STO_CUDA_RESERVED_SHARED STV_DEFAULT"
__nv_reservedSMEM_offset_0_alias:
	.zero		0
	.zero		64


//--------------------- .nv.constant0._Z4testPi   --------------------------
	.section	.nv.constant0._Z4testPi,"a",@progbits
	.sectionflags	@""
	.align	4
.nv.constant0._Z4testPi:
	.zero		904


//--------------------- SYMBOLS --------------------------

	.type		.nv.reservedSmem.offset0,@object
	.size		.nv.reservedSmem.offset0,0x4
	.type		.nv.reservedSmem.cap,@object
	.size		.nv.reservedSmem.cap,0x4
	.type		malloc,@function
